//
// Generated by NVIDIA NVVM Compiler
//
// Compiler Build ID: CL-36424714
// Cuda compilation tools, release 13.0, V13.0.88
// Based on NVVM 20.0.0
//

.version 9.0
.target sm_100
.address_size 64

	// .globl	_Z14matrix_mul_GPUPfS_S_i
// _ZZ14matrix_mul_GPUPfS_S_iE1A has been demoted
// _ZZ14matrix_mul_GPUPfS_S_iE1B has been demoted

.visible .entry _Z14matrix_mul_GPUPfS_S_i(
	.param .u64 .ptr .align 1 _Z14matrix_mul_GPUPfS_S_i_param_0,
	.param .u64 .ptr .align 1 _Z14matrix_mul_GPUPfS_S_i_param_1,
	.param .u64 .ptr .align 1 _Z14matrix_mul_GPUPfS_S_i_param_2,
	.param .u32 _Z14matrix_mul_GPUPfS_S_i_param_3
)
{
	.reg .pred 	%p<10>;
	.reg .b32 	%r<44>;
	.reg .b32 	%f<111>;
	.reg .b64 	%rd<13>;
	// demoted variable
	.shared .align 4 .b8 _ZZ14matrix_mul_GPUPfS_S_iE1A[4096];
	// demoted variable
	.shared .align 4 .b8 _ZZ14matrix_mul_GPUPfS_S_iE1B[4096];
	ld.param.u64 	%rd3, [_Z14matrix_mul_GPUPfS_S_i_param_0];
	ld.param.u64 	%rd4, [_Z14matrix_mul_GPUPfS_S_i_param_1];
	ld.param.u64 	%rd5, [_Z14matrix_mul_GPUPfS_S_i_param_2];
	ld.param.u32 	%r24, [_Z14matrix_mul_GPUPfS_S_i_param_3];
	mov.u32 	%r25, %ctaid.x;
	mov.u32 	%r26, %ctaid.y;
	mov.u32 	%r39, %tid.x;
	mov.u32 	%r41, %tid.y;
	shl.b32 	%r27, %r26, 5;
	add.s32 	%r3, %r27, %r41;
	shl.b32 	%r4, %r25, 5;
	add.s32 	%r5, %r4, %r39;
	setp.lt.s32 	%p1, %r24, 32;
	mov.f32 	%f110, 0f00000000;
	@%p1 bra 	$L__BB0_7;
	shl.b32 	%r28, %r41, 7;
	mov.u32 	%r29, _ZZ14matrix_mul_GPUPfS_S_iE1A;
	add.s32 	%r6, %r29, %r28;
	shl.b32 	%r30, %r39, 2;
	add.s32 	%r7, %r6, %r30;
	mov.u32 	%r31, _ZZ14matrix_mul_GPUPfS_S_iE1B;
	add.s32 	%r9, %r31, %r30;
	add.s32 	%r8, %r9, %r28;
	shr.s32 	%r32, %r24, 31;
	shr.u32 	%r33, %r32, 27;
	add.s32 	%r34, %r24, %r33;
	shr.s32 	%r35, %r34, 5;
	neg.s32 	%r43, %r35;
	mad.lo.s32 	%r36, %r41, %r24, %r39;
	add.s32 	%r42, %r36, %r4;
	shl.b32 	%r12, %r24, 5;
	mad.lo.s32 	%r40, %r24, %r3, %r39;
	cvta.to.global.u64 	%rd1, %rd4;
	cvta.to.global.u64 	%rd2, %rd5;
	mov.f32 	%f110, 0f00000000;
$L__BB0_2:
	setp.ge.u32 	%p2, %r3, %r24;
	setp.ge.s32 	%p3, %r39, %r24;
	mov.f32 	%f108, 0f00000000;
	or.pred  	%p4, %p2, %p3;
	@%p4 bra 	$L__BB0_4;
	mul.wide.s32 	%rd6, %r40, 4;
	add.s64 	%rd7, %rd1, %rd6;
	ld.global.f32 	%f108, [%rd7];
$L__BB0_4:
	setp.ge.u32 	%p5, %r5, %r24;
	st.shared.f32 	[%r7], %f108;
	setp.ge.s32 	%p6, %r41, %r24;
	mov.f32 	%f109, 0f00000000;
	or.pred  	%p7, %p5, %p6;
	@%p7 bra 	$L__BB0_6;
	mul.wide.u32 	%rd8, %r42, 4;
	add.s64 	%rd9, %rd2, %rd8;
	ld.global.f32 	%f109, [%rd9];
$L__BB0_6:
	st.shared.f32 	[%r8], %f109;
	bar.sync 	0;
	ld.shared.f32 	%f12, [%r6];
	ld.shared.f32 	%f13, [%r9];
	fma.rn.f32 	%f14, %f12, %f13, %f110;
	ld.shared.f32 	%f15, [%r6+4];
	ld.shared.f32 	%f16, [%r9+128];
	fma.rn.f32 	%f17, %f15, %f16, %f14;
	ld.shared.f32 	%f18, [%r6+8];
	ld.shared.f32 	%f19, [%r9+256];
	fma.rn.f32 	%f20, %f18, %f19, %f17;
	ld.shared.f32 	%f21, [%r6+12];
	ld.shared.f32 	%f22, [%r9+384];
	fma.rn.f32 	%f23, %f21, %f22, %f20;
	ld.shared.f32 	%f24, [%r6+16];
	ld.shared.f32 	%f25, [%r9+512];
	fma.rn.f32 	%f26, %f24, %f25, %f23;
	ld.shared.f32 	%f27, [%r6+20];
	ld.shared.f32 	%f28, [%r9+640];
	fma.rn.f32 	%f29, %f27, %f28, %f26;
	ld.shared.f32 	%f30, [%r6+24];
	ld.shared.f32 	%f31, [%r9+768];
	fma.rn.f32 	%f32, %f30, %f31, %f29;
	ld.shared.f32 	%f33, [%r6+28];
	ld.shared.f32 	%f34, [%r9+896];
	fma.rn.f32 	%f35, %f33, %f34, %f32;
	ld.shared.f32 	%f36, [%r6+32];
	ld.shared.f32 	%f37, [%r9+1024];
	fma.rn.f32 	%f38, %f36, %f37, %f35;
	ld.shared.f32 	%f39, [%r6+36];
	ld.shared.f32 	%f40, [%r9+1152];
	fma.rn.f32 	%f41, %f39, %f40, %f38;
	ld.shared.f32 	%f42, [%r6+40];
	ld.shared.f32 	%f43, [%r9+1280];
	fma.rn.f32 	%f44, %f42, %f43, %f41;
	ld.shared.f32 	%f45, [%r6+44];
	ld.shared.f32 	%f46, [%r9+1408];
	fma.rn.f32 	%f47, %f45, %f46, %f44;
	ld.shared.f32 	%f48, [%r6+48];
	ld.shared.f32 	%f49, [%r9+1536];
	fma.rn.f32 	%f50, %f48, %f49, %f47;
	ld.shared.f32 	%f51, [%r6+52];
	ld.shared.f32 	%f52, [%r9+1664];
	fma.rn.f32 	%f53, %f51, %f52, %f50;
	ld.shared.f32 	%f54, [%r6+56];
	ld.shared.f32 	%f55, [%r9+1792];
	fma.rn.f32 	%f56, %f54, %f55, %f53;
	ld.shared.f32 	%f57, [%r6+60];
	ld.shared.f32 	%f58, [%r9+1920];
	fma.rn.f32 	%f59, %f57, %f58, %f56;
	ld.shared.f32 	%f60, [%r6+64];
	ld.shared.f32 	%f61, [%r9+2048];
	fma.rn.f32 	%f62, %f60, %f61, %f59;
	ld.shared.f32 	%f63, [%r6+68];
	ld.shared.f32 	%f64, [%r9+2176];
	fma.rn.f32 	%f65, %f63, %f64, %f62;
	ld.shared.f32 	%f66, [%r6+72];
	ld.shared.f32 	%f67, [%r9+2304];
	fma.rn.f32 	%f68, %f66, %f67, %f65;
	ld.shared.f32 	%f69, [%r6+76];
	ld.shared.f32 	%f70, [%r9+2432];
	fma.rn.f32 	%f71, %f69, %f70, %f68;
	ld.shared.f32 	%f72, [%r6+80];
	ld.shared.f32 	%f73, [%r9+2560];
	fma.rn.f32 	%f74, %f72, %f73, %f71;
	ld.shared.f32 	%f75, [%r6+84];
	ld.shared.f32 	%f76, [%r9+2688];
	fma.rn.f32 	%f77, %f75, %f76, %f74;
	ld.shared.f32 	%f78, [%r6+88];
	ld.shared.f32 	%f79, [%r9+2816];
	fma.rn.f32 	%f80, %f78, %f79, %f77;
	ld.shared.f32 	%f81, [%r6+92];
	ld.shared.f32 	%f82, [%r9+2944];
	fma.rn.f32 	%f83, %f81, %f82, %f80;
	ld.shared.f32 	%f84, [%r6+96];
	ld.shared.f32 	%f85, [%r9+3072];
	fma.rn.f32 	%f86, %f84, %f85, %f83;
	ld.shared.f32 	%f87, [%r6+100];
	ld.shared.f32 	%f88, [%r9+3200];
	fma.rn.f32 	%f89, %f87, %f88, %f86;
	ld.shared.f32 	%f90, [%r6+104];
	ld.shared.f32 	%f91, [%r9+3328];
	fma.rn.f32 	%f92, %f90, %f91, %f89;
	ld.shared.f32 	%f93, [%r6+108];
	ld.shared.f32 	%f94, [%r9+3456];
	fma.rn.f32 	%f95, %f93, %f94, %f92;
	ld.shared.f32 	%f96, [%r6+112];
	ld.shared.f32 	%f97, [%r9+3584];
	fma.rn.f32 	%f98, %f96, %f97, %f95;
	ld.shared.f32 	%f99, [%r6+116];
	ld.shared.f32 	%f100, [%r9+3712];
	fma.rn.f32 	%f101, %f99, %f100, %f98;
	ld.shared.f32 	%f102, [%r6+120];
	ld.shared.f32 	%f103, [%r9+3840];
	fma.rn.f32 	%f104, %f102, %f103, %f101;
	ld.shared.f32 	%f105, [%r6+124];
	ld.shared.f32 	%f106, [%r9+3968];
	fma.rn.f32 	%f110, %f105, %f106, %f104;
	bar.sync 	0;
	add.s32 	%r43, %r43, 1;
	setp.ne.s32 	%p8, %r43, 0;
	add.s32 	%r42, %r42, %r12;
	add.s32 	%r41, %r41, 32;
	add.s32 	%r40, %r40, 32;
	add.s32 	%r39, %r39, 32;
	@%p8 bra 	$L__BB0_2;
$L__BB0_7:
	max.s32 	%r37, %r3, %r5;
	setp.ge.s32 	%p9, %r37, %r24;
	@%p9 bra 	$L__BB0_9;
	mad.lo.s32 	%r38, %r24, %r3, %r5;
	cvta.to.global.u64 	%rd10, %rd3;
	mul.wide.u32 	%rd11, %r38, 4;
	add.s64 	%rd12, %rd10, %rd11;
	st.global.f32 	[%rd12], %f110;
$L__BB0_9:
	ret;

}


// ===== COMPILED SASS (sm_100) =====

	.target	sm_100

	.elftype	@"ET_EXEC"


//--------------------- .note.nv.tkinfo           --------------------------
	.section	.note.nv.tkinfo,"",@"SHT_NOTE"
	.sectionflags	@"SHF_NOTE_NV_TKINFO"
	.tkinfo
        /*0018*/ 	.word	0x00000002
        /*0030*/ 	.string	""
        /*0030*/ 	.string	"ptxas"
        /*0030*/ 	.string	"Cuda compilation tools, release 13.0, V13.0.88"
        /*0030*/ 	.string	"Build cuda_13.0.r13.0/compiler.36424714_0"
        /*0030*/ 	.string	"-arch sm_100 -m 64 "



//--------------------- .note.nv.cuinfo           --------------------------
	.section	.note.nv.cuinfo,"",@"SHT_NOTE"
	.sectionflags	@"SHF_NOTE_NV_CUINFO"
        /*0018*/ 	.short	0x0002
        /*001a*/ 	.short	0x0064
        /*001c*/ 	.short	0x0082
	.zero		2


//--------------------- .nv.info                  --------------------------
	.section	.nv.info,"",@"SHT_CUDA_INFO"
	.align	4


	//----- nvinfo : EIATTR_REGCOUNT
	.align		4
        /*0000*/ 	.byte	0x04, 0x2f
        /*0002*/ 	.short	(.L_1 - .L_0)
	.align		4
.L_0:
        /*0004*/ 	.word	index@(_Z14matrix_mul_GPUPfS_S_i)
        /*0008*/ 	.word	0x00000020


	//----- nvinfo : EIATTR_FRAME_SIZE
	.align		4
.L_1:
        /*000c*/ 	.byte	0x04, 0x11
        /*000e*/ 	.short	(.L_3 - .L_2)
	.align		4
.L_2:
        /*0010*/ 	.word	index@(_Z14matrix_mul_GPUPfS_S_i)
        /*0014*/ 	.word	0x00000000


	//----- nvinfo : EIATTR_MIN_STACK_SIZE
	.align		4
.L_3:
        /*0018*/ 	.byte	0x04, 0x12
        /*001a*/ 	.short	(.L_5 - .L_4)
	.align		4
.L_4:
        /*001c*/ 	.word	index@(_Z14matrix_mul_GPUPfS_S_i)
        /*0020*/ 	.word	0x00000000
.L_5:


//--------------------- .nv.compat                --------------------------
	.section	.nv.compat,"",@"SHT_CUDA_COMPAT_INFO"
	.align	4
        /*0000*/ 	.byte	0x02, 0x09, 0x00, 0x00, 0x02, 0x02, 0x01, 0x00, 0x02, 0x05, 0x05, 0x00, 0x03, 0x07, 0x01, 0x01
        /*0010*/ 	.byte	0x02, 0x03, 0x00, 0x00, 0x02, 0x06, 0x01, 0x00, 0x04, 0x0b, 0x08, 0x00, 0x09, 0x00, 0x00, 0x00
        /*0020*/ 	.byte	0x00, 0x00, 0x00, 0x00


//--------------------- .nv.info._Z14matrix_mul_GPUPfS_S_i --------------------------
	.section	.nv.info._Z14matrix_mul_GPUPfS_S_i,"",@"SHT_CUDA_INFO"
	.sectionflags	@""
	.align	4


	//----- nvinfo : EIATTR_CUDA_API_VERSION
	.align		4
        /*0000*/ 	.byte	0x04, 0x37
        /*0002*/ 	.short	(.L_7 - .L_6)
.L_6:
        /*0004*/ 	.word	0x00000082


	//----- nvinfo : EIATTR_KPARAM_INFO
	.align		4
.L_7:
        /*0008*/ 	.byte	0x04, 0x17
        /*000a*/ 	.short	(.L_9 - .L_8)
.L_8:
        /*000c*/ 	.word	0x00000000
        /*0010*/ 	.short	0x0003
        /*0012*/ 	.short	0x0018
        /*0014*/ 	.byte	0x00, 0xf0, 0x11, 0x00


	//----- nvinfo : EIATTR_KPARAM_INFO
	.align		4
.L_9:
        /*0018*/ 	.byte	0x04, 0x17
        /*001a*/ 	.short	(.L_11 - .L_10)
.L_10:
        /*001c*/ 	.word	0x00000000
        /*0020*/ 	.short	0x0002
        /*0022*/ 	.short	0x0010
        /*0024*/ 	.byte	0x00, 0xf5, 0x21, 0x00


	//----- nvinfo : EIATTR_KPARAM_INFO
	.align		4
.L_11:
        /*0028*/ 	.byte	0x04, 0x17
        /*002a*/ 	.short	(.L_13 - .L_12)
.L_12:
        /*002c*/ 	.word	0x00000000
        /*0030*/ 	.short	0x0001
        /*0032*/ 	.short	0x0008
        /*0034*/ 	.byte	0x00, 0xf5, 0x21, 0x00


	//----- nvinfo : EIATTR_KPARAM_INFO
	.align		4
.L_13:
        /*0038*/ 	.byte	0x04, 0x17
        /*003a*/ 	.short	(.L_15 - .L_14)
.L_14:
        /*003c*/ 	.word	0x00000000
        /*0040*/ 	.short	0x0000
        /*0042*/ 	.short	0x0000
        /*0044*/ 	.byte	0x00, 0xf5, 0x21, 0x00


	//----- nvinfo : EIATTR_SPARSE_MMA_MASK
	.align		4
.L_15:
        /*0048*/ 	.byte	0x03, 0x50
        /*004a*/ 	.short	0x0000


	//----- nvinfo : EIATTR_MAXREG_COUNT
	.align		4
        /*004c*/ 	.byte	0x03, 0x1b
        /*004e*/ 	.short	0x00ff


	//----- nvinfo : EIATTR_NUM_BARRIERS
	.align		4
        /*0050*/ 	.byte	0x02, 0x4c
        /*0052*/ 	.byte	0x01
	.zero		1


	//----- nvinfo : EIATTR_MERCURY_ISA_VERSION
	.align		4
        /*0054*/ 	.byte	0x03, 0x5f
        /*0056*/ 	.short	0x0101


	//----- nvinfo : EIATTR_VRC_CTA_INIT_COUNT
	.align		4
        /*0058*/ 	.byte	0x02, 0x4a
	.zero		1
	.zero		1


	//----- nvinfo : EIATTR_EXIT_INSTR_OFFSETS
	.align		4
        /*005c*/ 	.byte	0x04, 0x1c
        /*005e*/ 	.short	(.L_17 - .L_16)


	//   ....[0]....
.L_16:
        /*0060*/ 	.word	0x00000810


	//   ....[1]....
        /*0064*/ 	.word	0x00000860


	//----- nvinfo : EIATTR_CBANK_PARAM_SIZE
	.align		4
.L_17:
        /*0068*/ 	.byte	0x03, 0x19
        /*006a*/ 	.short	0x001c


	//----- nvinfo : EIATTR_PARAM_CBANK
	.align		4
        /*006c*/ 	.byte	0x04, 0x0a
        /*006e*/ 	.short	(.L_19 - .L_18)
	.align		4
.L_18:
        /*0070*/ 	.word	index@(.nv.constant0._Z14matrix_mul_GPUPfS_S_i)
        /*0074*/ 	.short	0x0380
        /*0076*/ 	.short	0x001c


	//----- nvinfo : EIATTR_SW_WAR
	.align		4
.L_19:
        /*0078*/ 	.byte	0x04, 0x36
        /*007a*/ 	.short	(.L_21 - .L_20)
.L_20:
        /*007c*/ 	.word	0x00000008
.L_21:


//--------------------- .nv.callgraph             --------------------------
	.section	.nv.callgraph,"",@"SHT_CUDA_CALLGRAPH"
	.align	4
	.sectionentsize	8
	.align		4
        /*0000*/ 	.word	0x00000000
	.align		4
        /*0004*/ 	.word	0xffffffff
	.align		4
        /*0008*/ 	.word	0x00000000
	.align		4
        /*000c*/ 	.word	0xfffffffe
	.align		4
        /*0010*/ 	.word	0x00000000
	.align		4
        /*0014*/ 	.word	0xfffffffd
	.align		4
        /*0018*/ 	.word	0x00000000
	.align		4
        /*001c*/ 	.word	0xfffffffc


//--------------------- .text._Z14matrix_mul_GPUPfS_S_i --------------------------
	.section	.text._Z14matrix_mul_GPUPfS_S_i,"ax",@progbits
	.align	128
        .global         _Z14matrix_mul_GPUPfS_S_i
        .type           _Z14matrix_mul_GPUPfS_S_i,@function
        .size           _Z14matrix_mul_GPUPfS_S_i,(.L_x_3 - _Z14matrix_mul_GPUPfS_S_i)
        .other          _Z14matrix_mul_GPUPfS_S_i,@"STO_CUDA_ENTRY STV_DEFAULT"
_Z14matrix_mul_GPUPfS_S_i:
.text._Z14matrix_mul_GPUPfS_S_i:
[----:B------:R-:W-:Y:S01]  /*0000*/  LDC R1, c[0x0][0x37c] ;  /* 0x0000df00ff017b82 */ /* 0x000fe20000000800 */
[----:B------:R-:W0:Y:S01]  /*0010*/  LDCU UR4, c[0x0][0x398] ;  /* 0x00007300ff0477ac */ /* 0x000e220008000800 */
[----:B------:R-:W1:Y:S01]  /*0020*/  S2R R18, SR_CTAID.Y ;  /* 0x0000000000127919 */ /* 0x000e620000002600 */
[----:B------:R-:W-:Y:S01]  /*0030*/  HFMA2 R25, -RZ, RZ, 0, 0 ;  /* 0x00000000ff197431 */ /* 0x000fe200000001ff */
[----:B------:R-:W2:Y:S01]  /*0040*/  LDCU.64 UR8, c[0x0][0x358] ;  /* 0x00006b00ff0877ac */ /* 0x000ea20008000a00 */
[----:B------:R-:W1:Y:S01]  /*0050*/  S2R R19, SR_TID.Y ;  /* 0x0000000000137919 */ /* 0x000e620000002200 */
[----:B------:R-:W3:Y:S01]  /*0060*/  S2R R2, SR_CTAID.X ;  /* 0x0000000000027919 */ /* 0x000ee20000002500 */
[----:B------:R-:W3:Y:S01]  /*0070*/  S2R R21, SR_TID.X ;  /* 0x0000000000157919 */ /* 0x000ee20000002100 */
[----:B0-----:R-:W-:-:S04]  /*0080*/  MOV R6, UR4 ;  /* 0x0000000400067c02 */ /* 0x001fc80008000f00 */
[----:B------:R-:W-:Y:S02]  /*0090*/  ISETP.GE.AND P0, PT, R6, 0x20, PT ;  /* 0x000000200600780c */ /* 0x000fe40003f06270 */
[----:B-1----:R-:W-:Y:S02]  /*00a0*/  LEA R18, R18, R19, 0x5 ;  /* 0x0000001312127211 */ /* 0x002fe400078e28ff */
[----:B---3--:R-:W-:-:S09]  /*00b0*/  LEA R23, R2, R21, 0x5 ;  /* 0x0000001502177211 */ /* 0x008fd200078e28ff */
[----:B--2---:R-:W-:Y:S05]  /*00c0*/  @!P0 BRA `(.L_x_0) ;  /* 0x0000000400c88947 */ /* 0x004fea0003800000 */
[----:B------:R-:W0:Y:S01]  /*00d0*/  S2UR UR6, SR_CgaCtaId ;  /* 0x00000000000679c3 */ /* 0x000e220000008800 */
[----:B------:R-:W-:Y:S01]  /*00e0*/  UMOV UR4, 0x400 ;  /* 0x0000040000047882 */ /* 0x000fe20000000000 */
[----:B------:R-:W-:Y:S01]  /*00f0*/  SHF.R.S32.HI R3, RZ, 0x1f, R6 ;  /* 0x0000001fff037819 */ /* 0x000fe20000011406 */
[----:B------:R-:W-:Y:S01]  /*0100*/  UIADD3 UR5, UPT, UPT, UR4, 0x1000, URZ ;  /* 0x0000100004057890 */ /* 0x000fe2000fffe0ff */
[-CC-:B------:R-:W-:Y:S01]  /*0110*/  IMAD R17, R19, R6.reuse, R21.reuse ;  /* 0x0000000613117224 */ /* 0x180fe200078e0215 */
[----:B------:R-:W-:Y:S01]  /*0120*/  MOV R25, RZ ;  /* 0x000000ff00197202 */ /* 0x000fe20000000f00 */
[-C--:B------:R-:W-:Y:S01]  /*0130*/  IMAD R7, R18, R6.reuse, R21 ;  /* 0x0000000612077224 */ /* 0x080fe200078e0215 */
[----:B------:R-:W-:Y:S01]  /*0140*/  LEA.HI R3, R3, R6, RZ, 0x5 ;  /* 0x0000000603037211 */ /* 0x000fe200078f28ff */
[----:B------:R-:W1:Y:S01]  /*0150*/  LDC R0, c[0x0][0x398] ;  /* 0x0000e600ff007b82 */ /* 0x000e620000000800 */
[----:B------:R-:W-:Y:S02]  /*0160*/  LEA R17, R2, R17, 0x5 ;  /* 0x0000001102117211 */ /* 0x000fe400078e28ff */
[----:B------:R-:W-:-:S04]  /*0170*/  SHF.R.S32.HI R16, RZ, 0x5, R3 ;  /* 0x00000005ff107819 */ /* 0x000fc80000011403 */
[----:B------:R-:W-:Y:S01]  /*0180*/  IADD3 R16, PT, PT, -R16, RZ, RZ ;  /* 0x000000ff10107210 */ /* 0x000fe20007ffe1ff */
[----:B0-----:R-:W-:Y:S02]  /*0190*/  ULEA UR4, UR6, UR4, 0x18 ;  /* 0x0000000406047291 */ /* 0x001fe4000f8ec0ff */
[----:B------:R-:W-:-:S04]  /*01a0*/  ULEA UR5, UR6, UR5, 0x18 ;  /* 0x0000000506057291 */ /* 0x000fc8000f8ec0ff */
[----:B------:R-:W-:Y:S02]  /*01b0*/  LEA R5, R19, UR4, 0x7 ;  /* 0x0000000413057c11 */ /* 0x000fe4000f8e38ff */
[C---:B------:R-:W-:Y:S02]  /*01c0*/  LEA R3, R21.reuse, UR5, 0x2 ;  /* 0x0000000515037c11 */ /* 0x040fe4000f8e10ff */
[----:B------:R-:W-:Y:S02]  /*01d0*/  LEA R4, R21, R5, 0x2 ;  /* 0x0000000515047211 */ /* 0x000fe400078e10ff */
[----:B------:R-:W-:-:S07]  /*01e0*/  LEA R2, R19, R3, 0x7 ;  /* 0x0000000313027211 */ /* 0x000fce00078e38ff */
.L_x_1:
[----:B-1----:R-:W-:Y:S01]  /*01f0*/  MOV R6, R0 ;  /* 0x0000000000067202 */ /* 0x002fe20000000f00 */
[----:B------:R-:W-:Y:S01]  /*0200*/  HFMA2 R29, -RZ, RZ, 0, 0 ;  /* 0x00000000ff1d7431 */ /* 0x000fe200000001ff */
[----:B------:R-:W-:Y:S02]  /*0210*/  MOV R20, RZ ;  /* 0x000000ff00147202 */ /* 0x000fe40000000f00 */
[-C--:B------:R-:W-:Y:S02]  /*0220*/  ISETP.GE.AND P1, PT, R21, R6.reuse, PT ;  /* 0x000000061500720c */ /* 0x080fe40003f26270 */
[-C--:B------:R-:W-:Y:S02]  /*0230*/  ISETP.GE.AND P0, PT, R19, R6.reuse, PT ;  /* 0x000000061300720c */ /* 0x080fe40003f06270 */
[-C--:B------:R-:W-:Y:S02]  /*0240*/  ISETP.GE.U32.OR P1, PT, R18, R6.reuse, P1 ;  /* 0x000000061200720c */ /* 0x080fe40000f26470 */
[----:B------:R-:W-:-:S11]  /*0250*/  ISETP.GE.U32.OR P0, PT, R23, R6, P0 ;  /* 0x000000061700720c */ /* 0x000fd60000706470 */
[----:B------:R-:W0:Y:S08]  /*0260*/  @!P1 LDC.64 R10, c[0x0][0x388] ;  /* 0x0000e200ff0a9b82 */ /* 0x000e300000000a00 */
[----:B------:R-:W1:Y:S01]  /*0270*/  @!P0 LDC.64 R8, c[0x0][0x390] ;  /* 0x0000e400ff088b82 */ /* 0x000e620000000a00 */
[----:B0-----:R-:W-:-:S05]  /*0280*/  @!P1 IMAD.WIDE R10, R7, 0x4, R10 ;  /* 0x00000004070a9825 */ /* 0x001fca00078e020a */
[----:B------:R-:W2:Y:S01]  /*0290*/  @!P1 LDG.E R29, desc[UR8][R10.64] ;  /* 0x000000080a1d9981 */ /* 0x000ea2000c1e1900 */
[----:B-1----:R-:W-:-:S05]  /*02a0*/  @!P0 IMAD.WIDE.U32 R8, R17, 0x4, R8 ;  /* 0x0000000411088825 */ /* 0x002fca00078e0008 */
[----:B------:R-:W3:Y:S04]  /*02b0*/  @!P0 LDG.E R20, desc[UR8][R8.64] ;  /* 0x0000000808148981 */ /* 0x000ee8000c1e1900 */
[----:B--2---:R-:W-:Y:S04]  /*02c0*/  STS [R4], R29 ;  /* 0x0000001d04007388 */ /* 0x004fe80000000800 */
[----:B---3--:R-:W-:Y:S01]  /*02d0*/  STS [R2], R20 ;  /* 0x0000001402007388 */ /* 0x008fe20000000800 */
[----:B------:R-:W-:Y:S06]  /*02e0*/  BAR.SYNC.DEFER_BLOCKING 0x0 ;  /* 0x0000000000007b1d */ /* 0x000fec0000010000 */
[----:B------:R-:W-:Y:S04]  /*02f0*/  LDS R24, [R3] ;  /* 0x0000000003187984 */ /* 0x000fe80000000800 */
[----:B------:R-:W0:Y:S04]  /*0300*/  LDS.128 R12, [R5] ;  /* 0x00000000050c7984 */ /* 0x000e280000000c00 */
[----:B------:R-:W1:Y:S04]  /*0310*/  LDS R26, [R3+0x80] ;  /* 0x00008000031a7984 */ /* 0x000e680000000800 */
[----:B------:R-:W2:Y:S04]  /*0320*/  LDS R27, [R3+0x100] ;  /* 0x00010000031b7984 */ /* 0x000ea80000000800 */
[----:B------:R-:W3:Y:S04]  /*0330*/  LDS R22, [R3+0x180] ;  /* 0x0001800003167984 */ /* 0x000ee80000000800 */
[----:B------:R-:W-:Y:S04]  /*0340*/  LDS.128 R8, [R5+0x10] ;  /* 0x0000100005087984 */ /* 0x000fe80000000c00 */
[----:B------:R-:W-:Y:S01]  /*0350*/  LDS R20, [R3+0x280] ;  /* 0x0002800003147984 */ /* 0x000fe20000000800 */
[----:B0-----:R-:W-:-:S03]  /*0360*/  FFMA R12, R12, R24, R25 ;  /* 0x000000180c0c7223 */ /* 0x001fc60000000019 */
[----:B------:R-:W0:Y:S01]  /*0370*/  LDS R25, [R3+0x200] ;  /* 0x0002000003197984 */ /* 0x000e220000000800 */
[----:B-1----:R-:W-:-:S03]  /*0380*/  FFMA R12, R26, R13, R12 ;  /* 0x0000000d1a0c7223 */ /* 0x002fc6000000000c */
[----:B------:R-:W-:Y:S01]  /*0390*/  LDS R24, [R3+0xb80] ;  /* 0x000b800003187984 */ /* 0x000fe20000000800 */
[----:B--2---:R-:W-:-:S03]  /*03a0*/  FFMA R13, R27, R14, R12 ;  /* 0x0000000e1b0d7223 */ /* 0x004fc6000000000c */
[----:B------:R-:W1:Y:S01]  /*03b0*/  LDS R27, [R3+0x300] ;  /* 0x00030000031b7984 */ /* 0x000e620000000800 */
[----:B---3--:R-:W-:-:S03]  /*03c0*/  FFMA R13, R22, R15, R13 ;  /* 0x0000000f160d7223 */ /* 0x008fc6000000000d */
[----:B------:R-:W2:Y:S01]  /*03d0*/  LDS R22, [R3+0x380] ;  /* 0x0003800003167984 */ /* 0x000ea20000000800 */
[----:B0-----:R-:W-:-:S03]  /*03e0*/  FFMA R29, R8, R25, R13 ;  /* 0x00000019081d7223 */ /* 0x001fc6000000000d */
[----:B------:R-:W-:Y:S04]  /*03f0*/  LDS R25, [R3+0x400] ;  /* 0x0004000003197984 */ /* 0x000fe80000000800 */
[----:B------:R-:W0:Y:S01]  /*0400*/  LDS.128 R12, [R5+0x20] ;  /* 0x00002000050c7984 */ /* 0x000e220000000c00 */
[----:B------:R-:W-:-:S03]  /*0410*/  FFMA R8, R20, R9, R29 ;  /* 0x0000000914087223 */ /* 0x000fc6000000001d */
[----:B------:R-:W3:Y:S01]  /*0420*/  LDS R20, [R3+0x480] ;  /* 0x0004800003147984 */ /* 0x000ee20000000800 */
[----:B-1----:R-:W-:-:S03]  /*0430*/  FFMA R9, R27, R10, R8 ;  /* 0x0000000a1b097223 */ /* 0x002fc60000000008 */
[----:B------:R-:W1:Y:S01]  /*0440*/  LDS R27, [R3+0x500] ;  /* 0x00050000031b7984 */ /* 0x000e620000000800 */
[----:B--2---:R-:W-:-:S03]  /*0450*/  FFMA R9, R22, R11, R9 ;  /* 0x0000000b16097223 */ /* 0x004fc60000000009 */
[----:B------:R-:W2:Y:S01]  /*0460*/  LDS R22, [R3+0x580] ;  /* 0x0005800003167984 */ /* 0x000ea20000000800 */
[----:B0-----:R-:W-:-:S03]  /*0470*/  FFMA R29, R12, R25, R9 ;  /* 0x000000190c1d7223 */ /* 0x001fc60000000009 */
[----:B------:R-:W-:Y:S04]  /*0480*/  LDS R25, [R3+0x600] ;  /* 0x0006000003197984 */ /* 0x000fe80000000800 */
[----:B------:R-:W0:Y:S01]  /*0490*/  LDS.128 R8, [R5+0x30] ;  /* 0x0000300005087984 */ /* 0x000e220000000c00 */
[----:B---3--:R-:W-:-:S03]  /*04a0*/  FFMA R12, R20, R13, R29 ;  /* 0x0000000d140c7223 */ /* 0x008fc6000000001d */
        /* <DEDUP_REMOVED lines=22> */
[----:B------:R-:W-:Y:S04]  /*0610*/  LDS R29, [R3+0xc00] ;  /* 0x000c0000031d7984 */ /* 0x000fe80000000800 */
[----:B------:R-:W-:Y:S01]  /*0620*/  LDS R22, [R3+0xc80] ;  /* 0x000c800003167984 */ /* 0x000fe20000000800 */
[----:B0-----:R-:W-:-:S03]  /*0630*/  FFMA R25, R8, R25, R13 ;  /* 0x0000001908197223 */ /* 0x001fc6000000000d */
[----:B------:R-:W0:Y:S01]  /*0640*/  LDS.128 R12, [R5+0x60] ;  /* 0x00006000050c7984 */ /* 0x000e220000000c00 */
[----:B---3--:R-:W-:-:S03]  /*0650*/  FFMA R20, R20, R9, R25 ;  /* 0x0000000914147223 */ /* 0x008fc60000000019 */
[----:B------:R-:W2:Y:S01]  /*0660*/  LDS R25, [R3+0xd00] ;  /* 0x000d000003197984 */ /* 0x000ea20000000800 */
[----:B-1----:R-:W-:-:S03]  /*0670*/  FFMA R27, R27, R10, R20 ;  /* 0x0000000a1b1b7223 */ /* 0x002fc60000000014 */
[----:B------:R-:W1:Y:S01]  /*0680*/  LDS R20, [R3+0xd80] ;  /* 0x000d800003147984 */ /* 0x000e620000000800 */
[----:B------:R-:W-:-:S03]  /*0690*/  FFMA R11, R24, R11, R27 ;  /* 0x0000000b180b7223 */ /* 0x000fc6000000001b */
[----:B------:R-:W-:Y:S01]  /*06a0*/  LDS R27, [R3+0xe00] ;  /* 0x000e0000031b7984 */ /* 0x000fe20000000800 */
[----:B0-----:R-:W-:-:S03]  /*06b0*/  FFMA R29, R12, R29, R11 ;  /* 0x0000001d0c1d7223 */ /* 0x001fc6000000000b */
[----:B------:R-:W0:Y:S01]  /*06c0*/  LDS.128 R8, [R5+0x70] ;  /* 0x0000700005087984 */ /* 0x000e220000000c00 */
[----:B------:R-:W-:-:S03]  /*06d0*/  FFMA R22, R22, R13, R29 ;  /* 0x0000000d16167223 */ /* 0x000fc6000000001d */
[----:B------:R-:W3:Y:S04]  /*06e0*/  LDS R29, [R3+0xe80] ;  /* 0x000e8000031d7984 */ /* 0x000ee80000000800 */
[----:B------:R-:W4:Y:S04]  /*06f0*/  LDS R13, [R3+0xf00] ;  /* 0x000f0000030d7984 */ /* 0x000f280000000800 */
[----:B------:R-:W5:Y:S01]  /*0700*/  LDS R12, [R3+0xf80] ;  /* 0x000f8000030c7984 */ /* 0x000f620000000800 */
[----:B--2---:R-:W-:Y:S01]  /*0710*/  FFMA R25, R25, R14, R22 ;  /* 0x0000000e19197223 */ /* 0x004fe20000000016 */
[----:B------:R-:W-:-:S03]  /*0720*/  IADD3 R16, PT, PT, R16, 0x1, RZ ;  /* 0x0000000110107810 */ /* 0x000fc60007ffe0ff */
[----:B-1----:R-:W-:Y:S01]  /*0730*/  FFMA R15, R20, R15, R25 ;  /* 0x0000000f140f7223 */ /* 0x002fe20000000019 */
[----:B------:R-:W-:Y:S01]  /*0740*/  BAR.SYNC.DEFER_BLOCKING 0x0 ;  /* 0x0000000000007b1d */ /* 0x000fe20000010000 */
[----:B------:R-:W-:Y:S02]  /*0750*/  ISETP.NE.AND P0, PT, R16, RZ, PT ;  /* 0x000000ff1000720c */ /* 0x000fe40003f05270 */
[----:B------:R-:W-:Y:S02]  /*0760*/  IADD3 R19, PT, PT, R19, 0x20, RZ ;  /* 0x0000002013137810 */ /* 0x000fe40007ffe0ff */
[----:B------:R-:W-:Y:S02]  /*0770*/  IADD3 R21, PT, PT, R21, 0x20, RZ ;  /* 0x0000002015157810 */ /* 0x000fe40007ffe0ff */
[----:B------:R-:W-:Y:S02]  /*0780*/  IADD3 R7, PT, PT, R7, 0x20, RZ ;  /* 0x0000002007077810 */ /* 0x000fe40007ffe0ff */
[----:B------:R-:W-:Y:S01]  /*0790*/  LEA R17, R6, R17, 0x5 ;  /* 0x0000001106117211 */ /* 0x000fe200078e28ff */
[----:B0-----:R-:W-:-:S04]  /*07a0*/  FFMA R8, R8, R27, R15 ;  /* 0x0000001b08087223 */ /* 0x001fc8000000000f */
[----:B---3--:R-:W-:-:S04]  /*07b0*/  FFMA R8, R29, R9, R8 ;  /* 0x000000091d087223 */ /* 0x008fc80000000008 */
[----:B----4-:R-:W-:-:S04]  /*07c0*/  FFMA R13, R13, R10, R8 ;  /* 0x0000000a0d0d7223 */ /* 0x010fc80000000008 */
[----:B-----5:R-:W-:Y:S01]  /*07d0*/  FFMA R25, R12, R11, R13 ;  /* 0x0000000b0c197223 */ /* 0x020fe2000000000d */
[----:B------:R-:W-:Y:S06]  /*07e0*/  @P0 BRA `(.L_x_1) ;  /* 0xfffffff800800947 */ /* 0x000fec000383ffff */
.L_x_0:
[----:B------:R-:W-:-:S04]  /*07f0*/  VIMNMX R3, PT, PT, R18, R23, !PT ;  /* 0x0000001712037248 */ /* 0x000fc80007fe0100 */
[----:B------:R-:W-:-:S13]  /*0800*/  ISETP.GE.AND P0, PT, R3, R6, PT ;  /* 0x000000060300720c */ /* 0x000fda0003f06270 */
[----:B------:R-:W-:Y:S05]  /*0810*/  @P0 EXIT ;  /* 0x000000000000094d */ /* 0x000fea0003800000 */
[----:B------:R-:W0:Y:S01]  /*0820*/  LDC.64 R2, c[0x0][0x380] ;  /* 0x0000e000ff027b82 */ /* 0x000e220000000a00 */
[----:B------:R-:W-:-:S04]  /*0830*/  IMAD R23, R18, R6, R23 ;  /* 0x0000000612177224 */ /* 0x000fc800078e0217 */
[----:B0-----:R-:W-:-:S05]  /*0840*/  IMAD.WIDE.U32 R2, R23, 0x4, R2 ;  /* 0x0000000417027825 */ /* 0x001fca00078e0002 */
[----:B------:R-:W-:Y:S01]  /*0850*/  STG.E desc[UR8][R2.64], R25 ;  /* 0x0000001902007986 */ /* 0x000fe2000c101908 */
[----:B------:R-:W-:Y:S05]  /*0860*/  EXIT ;  /* 0x000000000000794d */ /* 0x000fea0003800000 */
.L_x_2:
[----:B------:R-:W-:-:S00]  /*0870*/  BRA `(.L_x_2) ;  /* 0xfffffffc00fc7947 */ /* 0x000fc0000383ffff */
[----:B------:R-:W-:-:S00]  /*0880*/  NOP ;  /* 0x0000000000007918 */ /* 0x000fc00000000000 */
[----:B------:R-:W-:-:S00]  /*0890*/  NOP ;  /* 0x0000000000007918 */ /* 0x000fc00000000000 */
[----:B------:R-:W-:-:S00]  /*08a0*/  NOP ;  /* 0x0000000000007918 */ /* 0x000fc00000000000 */
[----:B------:R-:W-:-:S00]  /*08b0*/  NOP ;  /* 0x0000000000007918 */ /* 0x000fc00000000000 */
[----:B------:R-:W-:-:S00]  /*08c0*/  NOP ;  /* 0x0000000000007918 */ /* 0x000fc00000000000 */
[----:B------:R-:W-:-:S00]  /*08d0*/  NOP ;  /* 0x0000000000007918 */ /* 0x000fc00000000000 */
[----:B------:R-:W-:-:S00]  /*08e0*/  NOP ;  /* 0x0000000000007918 */ /* 0x000fc00000000000 */
[----:B------:R-:W-:-:S00]  /*08f0*/  NOP ;  /* 0x0000000000007918 */ /* 0x000fc00000000000 */
.L_x_3:


//--------------------- .nv.shared._Z14matrix_mul_GPUPfS_S_i --------------------------
	.section	.nv.shared._Z14matrix_mul_GPUPfS_S_i,"aw",@nobits
	.sectionflags	@""
	.align	4
.nv.shared._Z14matrix_mul_GPUPfS_S_i:
	.zero		9216


//--------------------- .nv.shared.reserved.0     --------------------------
	.section	.nv.shared.reserved.0,"aw",@nobits
	.weak		__nv_reservedSMEM_offset_0_alias
	.size		__nv_reservedSMEM_offset_0_alias, 0, 64
	.other		__nv_reservedSMEM_offset_0_alias,@"STO_CUDA_RESERVED_SHARED STV_DEFAULT"
__nv_reservedSMEM_offset_0_alias:
	.zero		0
	.zero		64


//--------------------- .nv.constant0._Z14matrix_mul_GPUPfS_S_i --------------------------
	.section	.nv.constant0._Z14matrix_mul_GPUPfS_S_i,"a",@progbits
	.sectionflags	@""
	.align	4
.nv.constant0._Z14matrix_mul_GPUPfS_S_i:
	.zero		924


//--------------------- SYMBOLS --------------------------

	.type		.nv.reservedSmem.offset0,@object
	.size		.nv.reservedSmem.offset0,0x4
	.type		.nv.reservedSmem.cap,@object
	.size		.nv.reservedSmem.cap,0x4
